//
// Generated by NVIDIA NVVM Compiler
//
// Compiler Build ID: CL-36424714
// Cuda compilation tools, release 13.0, V13.0.88
// Based on NVVM 20.0.0
//

.version 9.0
.target sm_100
.address_size 64

	// .globl	_Z20convolutionDeviceRowPdS_ii

.visible .entry _Z20convolutionDeviceRowPdS_ii(
	.param .u64 .ptr .align 1 _Z20convolutionDeviceRowPdS_ii_param_0,
	.param .u64 .ptr .align 1 _Z20convolutionDeviceRowPdS_ii_param_1,
	.param .u32 _Z20convolutionDeviceRowPdS_ii_param_2,
	.param .u32 _Z20convolutionDeviceRowPdS_ii_param_3
)
{
	.reg .b32 	%r<11>;
	.reg .b64 	%rd<8>;
	.reg .b64 	%fd<3>;

	ld.param.u64 	%rd1, [_Z20convolutionDeviceRowPdS_ii_param_0];
	ld.param.u64 	%rd2, [_Z20convolutionDeviceRowPdS_ii_param_1];
	ld.param.u32 	%r1, [_Z20convolutionDeviceRowPdS_ii_param_2];
	cvta.to.global.u64 	%rd3, %rd2;
	cvta.to.global.u64 	%rd4, %rd1;
	mov.u32 	%r2, %ctaid.y;
	mov.u32 	%r3, %ntid.y;
	mov.u32 	%r4, %tid.y;
	mad.lo.s32 	%r5, %r2, %r3, %r4;
	mov.u32 	%r6, %ctaid.x;
	mov.u32 	%r7, %ntid.x;
	mov.u32 	%r8, %tid.x;
	mad.lo.s32 	%r9, %r6, %r7, %r8;
	mad.lo.s32 	%r10, %r1, %r9, %r5;
	mul.wide.s32 	%rd5, %r10, 8;
	add.s64 	%rd6, %rd4, %rd5;
	ld.global.f64 	%fd1, [%rd6];
	neg.f64 	%fd2, %fd1;
	add.s64 	%rd7, %rd3, %rd5;
	st.global.f64 	[%rd7], %fd2;
	ret;

}
	// .globl	_Z23convolutionDeviceColumnPdS_ii
.visible .entry _Z23convolutionDeviceColumnPdS_ii(
	.param .u64 .ptr .align 1 _Z23convolutionDeviceColumnPdS_ii_param_0,
	.param .u64 .ptr .align 1 _Z23convolutionDeviceColumnPdS_ii_param_1,
	.param .u32 _Z23convolutionDeviceColumnPdS_ii_param_2,
	.param .u32 _Z23convolutionDeviceColumnPdS_ii_param_3
)
{
	.reg .b32 	%r<11>;
	.reg .b64 	%rd<9>;
	.reg .b64 	%fd<2>;

	ld.param.u64 	%rd1, [_Z23convolutionDeviceColumnPdS_ii_param_0];
	ld.param.u64 	%rd2, [_Z23convolutionDeviceColumnPdS_ii_param_1];
	cvta.to.global.u64 	%rd3, %rd2;
	cvta.to.global.u64 	%rd4, %rd1;
	mov.u32 	%r1, %ctaid.y;
	mov.u32 	%r2, %ntid.y;
	mov.u32 	%r3, %tid.y;
	mad.lo.s32 	%r4, %r1, %r2, %r3;
	mov.u32 	%r5, %ctaid.x;
	mov.u32 	%r6, %ntid.x;
	mov.u32 	%r7, %tid.x;
	mad.lo.s32 	%r8, %r5, %r6, %r7;
	mad.lo.s32 	%r9, %r4, %r2, %r8;
	mul.wide.u32 	%rd5, %r9, 8;
	add.s64 	%rd6, %rd4, %rd5;
	ld.global.f64 	%fd1, [%rd6];
	mad.lo.s32 	%r10, %r8, %r6, %r4;
	mul.wide.u32 	%rd7, %r10, 8;
	add.s64 	%rd8, %rd3, %rd7;
	st.global.f64 	[%rd8], %fd1;
	ret;

}


// ===== COMPILED SASS (sm_100) =====

	.target	sm_100

	.elftype	@"ET_EXEC"


//--------------------- .note.nv.tkinfo           --------------------------
	.section	.note.nv.tkinfo,"",@"SHT_NOTE"
	.sectionflags	@"SHF_NOTE_NV_TKINFO"
	.tkinfo
        /*0018*/ 	.word	0x00000002
        /*0030*/ 	.string	""
        /*0030*/ 	.string	"ptxas"
        /*0030*/ 	.string	"Cuda compilation tools, release 13.0, V13.0.88"
        /*0030*/ 	.string	"Build cuda_13.0.r13.0/compiler.36424714_0"
        /*0030*/ 	.string	"-arch sm_100 -m 64 "



//--------------------- .note.nv.cuinfo           --------------------------
	.section	.note.nv.cuinfo,"",@"SHT_NOTE"
	.sectionflags	@"SHF_NOTE_NV_CUINFO"
        /*0018*/ 	.short	0x0002
        /*001a*/ 	.short	0x0064
        /*001c*/ 	.short	0x0082
	.zero		2


//--------------------- .nv.info                  --------------------------
	.section	.nv.info,"",@"SHT_CUDA_INFO"
	.align	4


	//----- nvinfo : EIATTR_REGCOUNT
	.align		4
        /*0000*/ 	.byte	0x04, 0x2f
        /*0002*/ 	.short	(.L_1 - .L_0)
	.align		4
.L_0:
        /*0004*/ 	.word	index@(_Z20convolutionDeviceRowPdS_ii)
        /*0008*/ 	.word	0x0000000c


	//----- nvinfo : EIATTR_FRAME_SIZE
	.align		4
.L_1:
        /*000c*/ 	.byte	0x04, 0x11
        /*000e*/ 	.short	(.L_3 - .L_2)
	.align		4
.L_2:
        /*0010*/ 	.word	index@(_Z20convolutionDeviceRowPdS_ii)
        /*0014*/ 	.word	0x00000000


	//----- nvinfo : EIATTR_REGCOUNT
	.align		4
.L_3:
        /*0018*/ 	.byte	0x04, 0x2f
        /*001a*/ 	.short	(.L_5 - .L_4)
	.align		4
.L_4:
        /*001c*/ 	.word	index@(_Z23convolutionDeviceColumnPdS_ii)
        /*0020*/ 	.word	0x0000000a


	//----- nvinfo : EIATTR_FRAME_SIZE
	.align		4
.L_5:
        /*0024*/ 	.byte	0x04, 0x11
        /*0026*/ 	.short	(.L_7 - .L_6)
	.align		4
.L_6:
        /*0028*/ 	.word	index@(_Z23convolutionDeviceColumnPdS_ii)
        /*002c*/ 	.word	0x00000000


	//----- nvinfo : EIATTR_MIN_STACK_SIZE
	.align		4
.L_7:
        /*0030*/ 	.byte	0x04, 0x12
        /*0032*/ 	.short	(.L_9 - .L_8)
	.align		4
.L_8:
        /*0034*/ 	.word	index@(_Z23convolutionDeviceColumnPdS_ii)
        /*0038*/ 	.word	0x00000000


	//----- nvinfo : EIATTR_MIN_STACK_SIZE
	.align		4
.L_9:
        /*003c*/ 	.byte	0x04, 0x12
        /*003e*/ 	.short	(.L_11 - .L_10)
	.align		4
.L_10:
        /*0040*/ 	.word	index@(_Z20convolutionDeviceRowPdS_ii)
        /*0044*/ 	.word	0x00000000
.L_11:


//--------------------- .nv.compat                --------------------------
	.section	.nv.compat,"",@"SHT_CUDA_COMPAT_INFO"
	.align	4
        /*0000*/ 	.byte	0x02, 0x09, 0x00, 0x00, 0x02, 0x02, 0x01, 0x00, 0x02, 0x05, 0x05, 0x00, 0x03, 0x07, 0x01, 0x01
        /*0010*/ 	.byte	0x02, 0x03, 0x00, 0x00, 0x02, 0x06, 0x01, 0x00, 0x04, 0x0b, 0x08, 0x00, 0x01, 0x00, 0x00, 0x00
        /*0020*/ 	.byte	0x00, 0x00, 0x00, 0x00


//--------------------- .nv.info._Z23convolutionDeviceColumnPdS_ii --------------------------
	.section	.nv.info._Z23convolutionDeviceColumnPdS_ii,"",@"SHT_CUDA_INFO"
	.sectionflags	@""
	.align	4


	//----- nvinfo : EIATTR_CUDA_API_VERSION
	.align		4
        /*0000*/ 	.byte	0x04, 0x37
        /*0002*/ 	.short	(.L_13 - .L_12)
.L_12:
        /*0004*/ 	.word	0x00000082


	//----- nvinfo : EIATTR_KPARAM_INFO
	.align		4
.L_13:
        /*0008*/ 	.byte	0x04, 0x17
        /*000a*/ 	.short	(.L_15 - .L_14)
.L_14:
        /*000c*/ 	.word	0x00000000
        /*0010*/ 	.short	0x0003
        /*0012*/ 	.short	0x0014
        /*0014*/ 	.byte	0x00, 0xf0, 0x11, 0x00


	//----- nvinfo : EIATTR_KPARAM_INFO
	.align		4
.L_15:
        /*0018*/ 	.byte	0x04, 0x17
        /*001a*/ 	.short	(.L_17 - .L_16)
.L_16:
        /*001c*/ 	.word	0x00000000
        /*0020*/ 	.short	0x0002
        /*0022*/ 	.short	0x0010
        /*0024*/ 	.byte	0x00, 0xf0, 0x11, 0x00


	//----- nvinfo : EIATTR_KPARAM_INFO
	.align		4
.L_17:
        /*0028*/ 	.byte	0x04, 0x17
        /*002a*/ 	.short	(.L_19 - .L_18)
.L_18:
        /*002c*/ 	.word	0x00000000
        /*0030*/ 	.short	0x0001
        /*0032*/ 	.short	0x0008
        /*0034*/ 	.byte	0x00, 0xf5, 0x21, 0x00


	//----- nvinfo : EIATTR_KPARAM_INFO
	.align		4
.L_19:
        /*0038*/ 	.byte	0x04, 0x17
        /*003a*/ 	.short	(.L_21 - .L_20)
.L_20:
        /*003c*/ 	.word	0x00000000
        /*0040*/ 	.short	0x0000
        /*0042*/ 	.short	0x0000
        /*0044*/ 	.byte	0x00, 0xf5, 0x21, 0x00


	//----- nvinfo : EIATTR_SPARSE_MMA_MASK
	.align		4
.L_21:
        /*0048*/ 	.byte	0x03, 0x50
        /*004a*/ 	.short	0x0000


	//----- nvinfo : EIATTR_MAXREG_COUNT
	.align		4
        /*004c*/ 	.byte	0x03, 0x1b
        /*004e*/ 	.short	0x00ff


	//----- nvinfo : EIATTR_MERCURY_ISA_VERSION
	.align		4
        /*0050*/ 	.byte	0x03, 0x5f
        /*0052*/ 	.short	0x0101


	//----- nvinfo : EIATTR_VRC_CTA_INIT_COUNT
	.align		4
        /*0054*/ 	.byte	0x02, 0x4a
	.zero		1
	.zero		1


	//----- nvinfo : EIATTR_EXIT_INSTR_OFFSETS
	.align		4
        /*0058*/ 	.byte	0x04, 0x1c
        /*005a*/ 	.short	(.L_23 - .L_22)


	//   ....[0]....
.L_22:
        /*005c*/ 	.word	0x00000120


	//----- nvinfo : EIATTR_CBANK_PARAM_SIZE
	.align		4
.L_23:
        /*0060*/ 	.byte	0x03, 0x19
        /*0062*/ 	.short	0x0018


	//----- nvinfo : EIATTR_PARAM_CBANK
	.align		4
        /*0064*/ 	.byte	0x04, 0x0a
        /*0066*/ 	.short	(.L_25 - .L_24)
	.align		4
.L_24:
        /*0068*/ 	.word	index@(.nv.constant0._Z23convolutionDeviceColumnPdS_ii)
        /*006c*/ 	.short	0x0380
        /*006e*/ 	.short	0x0018


	//----- nvinfo : EIATTR_SW_WAR
	.align		4
.L_25:
        /*0070*/ 	.byte	0x04, 0x36
        /*0072*/ 	.short	(.L_27 - .L_26)
.L_26:
        /*0074*/ 	.word	0x00000008
.L_27:


//--------------------- .nv.info._Z20convolutionDeviceRowPdS_ii --------------------------
	.section	.nv.info._Z20convolutionDeviceRowPdS_ii,"",@"SHT_CUDA_INFO"
	.sectionflags	@""
	.align	4


	//----- nvinfo : EIATTR_CUDA_API_VERSION
	.align		4
        /*0000*/ 	.byte	0x04, 0x37
        /*0002*/ 	.short	(.L_29 - .L_28)
.L_28:
        /*0004*/ 	.word	0x00000082


	//----- nvinfo : EIATTR_KPARAM_INFO
	.align		4
.L_29:
        /*0008*/ 	.byte	0x04, 0x17
        /*000a*/ 	.short	(.L_31 - .L_30)
.L_30:
        /*000c*/ 	.word	0x00000000
        /*0010*/ 	.short	0x0003
        /*0012*/ 	.short	0x0014
        /*0014*/ 	.byte	0x00, 0xf0, 0x11, 0x00


	//----- nvinfo : EIATTR_KPARAM_INFO
	.align		4
.L_31:
        /*0018*/ 	.byte	0x04, 0x17
        /*001a*/ 	.short	(.L_33 - .L_32)
.L_32:
        /*001c*/ 	.word	0x00000000
        /*0020*/ 	.short	0x0002
        /*0022*/ 	.short	0x0010
        /*0024*/ 	.byte	0x00, 0xf0, 0x11, 0x00


	//----- nvinfo : EIATTR_KPARAM_INFO
	.align		4
.L_33:
        /*0028*/ 	.byte	0x04, 0x17
        /*002a*/ 	.short	(.L_35 - .L_34)
.L_34:
        /*002c*/ 	.word	0x00000000
        /*0030*/ 	.short	0x0001
        /*0032*/ 	.short	0x0008
        /*0034*/ 	.byte	0x00, 0xf5, 0x21, 0x00


	//----- nvinfo : EIATTR_KPARAM_INFO
	.align		4
.L_35:
        /*0038*/ 	.byte	0x04, 0x17
        /*003a*/ 	.short	(.L_37 - .L_36)
.L_36:
        /*003c*/ 	.word	0x00000000
        /*0040*/ 	.short	0x0000
        /*0042*/ 	.short	0x0000
        /*0044*/ 	.byte	0x00, 0xf5, 0x21, 0x00


	//----- nvinfo : EIATTR_SPARSE_MMA_MASK
	.align		4
.L_37:
        /*0048*/ 	.byte	0x03, 0x50
        /*004a*/ 	.short	0x0000


	//----- nvinfo : EIATTR_MAXREG_COUNT
	.align		4
        /*004c*/ 	.byte	0x03, 0x1b
        /*004e*/ 	.short	0x00ff


	//----- nvinfo : EIATTR_MERCURY_ISA_VERSION
	.align		4
        /*0050*/ 	.byte	0x03, 0x5f
        /*0052*/ 	.short	0x0101


	//----- nvinfo : EIATTR_VRC_CTA_INIT_COUNT
	.align		4
        /*0054*/ 	.byte	0x02, 0x4a
	.zero		1
	.zero		1


	//----- nvinfo : EIATTR_EXIT_INSTR_OFFSETS
	.align		4
        /*0058*/ 	.byte	0x04, 0x1c
        /*005a*/ 	.short	(.L_39 - .L_38)


	//   ....[0]....
.L_38:
        /*005c*/ 	.word	0x00000130


	//----- nvinfo : EIATTR_CBANK_PARAM_SIZE
	.align		4
.L_39:
        /*0060*/ 	.byte	0x03, 0x19
        /*0062*/ 	.short	0x0018


	//----- nvinfo : EIATTR_PARAM_CBANK
	.align		4
        /*0064*/ 	.byte	0x04, 0x0a
        /*0066*/ 	.short	(.L_41 - .L_40)
	.align		4
.L_40:
        /*0068*/ 	.word	index@(.nv.constant0._Z20convolutionDeviceRowPdS_ii)
        /*006c*/ 	.short	0x0380
        /*006e*/ 	.short	0x0018


	//----- nvinfo : EIATTR_SW_WAR
	.align		4
.L_41:
        /*0070*/ 	.byte	0x04, 0x36
        /*0072*/ 	.short	(.L_43 - .L_42)
.L_42:
        /*0074*/ 	.word	0x00000008
.L_43:


//--------------------- .nv.callgraph             --------------------------
	.section	.nv.callgraph,"",@"SHT_CUDA_CALLGRAPH"
	.align	4
	.sectionentsize	8
	.align		4
        /*0000*/ 	.word	0x00000000
	.align		4
        /*0004*/ 	.word	0xffffffff
	.align		4
        /*0008*/ 	.word	0x00000000
	.align		4
        /*000c*/ 	.word	0xfffffffe
	.align		4
        /*0010*/ 	.word	0x00000000
	.align		4
        /*0014*/ 	.word	0xfffffffd
	.align		4
        /*0018*/ 	.word	0x00000000
	.align		4
        /*001c*/ 	.word	0xfffffffc


//--------------------- .text._Z23convolutionDeviceColumnPdS_ii --------------------------
	.section	.text._Z23convolutionDeviceColumnPdS_ii,"ax",@progbits
	.align	128
        .global         _Z23convolutionDeviceColumnPdS_ii
        .type           _Z23convolutionDeviceColumnPdS_ii,@function
        .size           _Z23convolutionDeviceColumnPdS_ii,(.L_x_2 - _Z23convolutionDeviceColumnPdS_ii)
        .other          _Z23convolutionDeviceColumnPdS_ii,@"STO_CUDA_ENTRY STV_DEFAULT"
_Z23convolutionDeviceColumnPdS_ii:
.text._Z23convolutionDeviceColumnPdS_ii:
[----:B------:R-:W-:Y:S01]  /*0000*/  LDC R1, c[0x0][0x37c] ;  /* 0x0000df00ff017b82 */ /* 0x000fe20000000800 */
[----:B------:R-:W0:Y:S07]  /*0010*/  S2R R0, SR_TID.Y ;  /* 0x0000000000007919 */ /* 0x000e2e0000002200 */
[----:B------:R-:W0:Y:S01]  /*0020*/  LDC R5, c[0x0][0x364] ;  /* 0x0000d900ff057b82 */ /* 0x000e220000000800 */
[----:B------:R-:W1:Y:S01]  /*0030*/  LDCU.64 UR4, c[0x0][0x358] ;  /* 0x00006b00ff0477ac */ /* 0x000e620008000a00 */
[----:B------:R-:W2:Y:S06]  /*0040*/  S2R R7, SR_TID.X ;  /* 0x0000000000077919 */ /* 0x000eac0000002100 */
[----:B------:R-:W0:Y:S08]  /*0050*/  S2UR UR6, SR_CTAID.Y ;  /* 0x00000000000679c3 */ /* 0x000e300000002600 */
[----:B------:R-:W2:Y:S08]  /*0060*/  S2UR UR7, SR_CTAID.X ;  /* 0x00000000000779c3 */ /* 0x000eb00000002500 */
[----:B------:R-:W2:Y:S08]  /*0070*/  LDC R6, c[0x0][0x360] ;  /* 0x0000d800ff067b82 */ /* 0x000eb00000000800 */
[----:B------:R-:W3:Y:S01]  /*0080*/  LDC.64 R2, c[0x0][0x380] ;  /* 0x0000e000ff027b82 */ /* 0x000ee20000000a00 */
[----:B0-----:R-:W-:-:S02]  /*0090*/  IMAD R0, R5, UR6, R0 ;  /* 0x0000000605007c24 */ /* 0x001fc4000f8e0200 */
[----:B--2---:R-:W-:-:S04]  /*00a0*/  IMAD R7, R6, UR7, R7 ;  /* 0x0000000706077c24 */ /* 0x004fc8000f8e0207 */
[----:B------:R-:W-:-:S04]  /*00b0*/  IMAD R5, R0, R5, R7 ;  /* 0x0000000500057224 */ /* 0x000fc800078e0207 */
[----:B---3--:R-:W-:Y:S02]  /*00c0*/  IMAD.WIDE.U32 R2, R5, 0x8, R2 ;  /* 0x0000000805027825 */ /* 0x008fe400078e0002 */
[----:B------:R-:W0:Y:S04]  /*00d0*/  LDC.64 R4, c[0x0][0x388] ;  /* 0x0000e200ff047b82 */ /* 0x000e280000000a00 */
[----:B-1----:R-:W2:Y:S01]  /*00e0*/  LDG.E.64 R2, desc[UR4][R2.64] ;  /* 0x0000000402027981 */ /* 0x002ea2000c1e1b00 */
[----:B------:R-:W-:-:S04]  /*00f0*/  IMAD R7, R7, R6, R0 ;  /* 0x0000000607077224 */ /* 0x000fc800078e0200 */
[----:B0-----:R-:W-:-:S05]  /*0100*/  IMAD.WIDE.U32 R4, R7, 0x8, R4 ;  /* 0x0000000807047825 */ /* 0x001fca00078e0004 */
[----:B--2---:R-:W-:Y:S01]  /*0110*/  STG.E.64 desc[UR4][R4.64], R2 ;  /* 0x0000000204007986 */ /* 0x004fe2000c101b04 */
[----:B------:R-:W-:Y:S05]  /*0120*/  EXIT ;  /* 0x000000000000794d */ /* 0x000fea0003800000 */
.L_x_0:
[----:B------:R-:W-:-:S00]  /*0130*/  BRA `(.L_x_0) ;  /* 0xfffffffc00fc7947 */ /* 0x000fc0000383ffff */
[----:B------:R-:W-:-:S00]  /*0140*/  NOP ;  /* 0x0000000000007918 */ /* 0x000fc00000000000 */
        /* <DEDUP_REMOVED lines=11> */
.L_x_2:


//--------------------- .text._Z20convolutionDeviceRowPdS_ii --------------------------
	.section	.text._Z20convolutionDeviceRowPdS_ii,"ax",@progbits
	.align	128
        .global         _Z20convolutionDeviceRowPdS_ii
        .type           _Z20convolutionDeviceRowPdS_ii,@function
        .size           _Z20convolutionDeviceRowPdS_ii,(.L_x_3 - _Z20convolutionDeviceRowPdS_ii)
        .other          _Z20convolutionDeviceRowPdS_ii,@"STO_CUDA_ENTRY STV_DEFAULT"
_Z20convolutionDeviceRowPdS_ii:
.text._Z20convolutionDeviceRowPdS_ii:
[----:B------:R-:W-:Y:S01]  /*0000*/  LDC R1, c[0x0][0x37c] ;  /* 0x0000df00ff017b82 */ /* 0x000fe20000000800 */
[----:B------:R-:W0:Y:S07]  /*0010*/  S2R R5, SR_TID.Y ;  /* 0x0000000000057919 */ /* 0x000e2e0000002200 */
[----:B------:R-:W0:Y:S01]  /*0020*/  S2UR UR6, SR_CTAID.Y ;  /* 0x00000000000679c3 */ /* 0x000e220000002600 */
[----:B------:R-:W1:Y:S01]  /*0030*/  LDCU UR8, c[0x0][0x390] ;  /* 0x00007200ff0877ac */ /* 0x000e620008000800 */
[----:B------:R-:W2:Y:S01]  /*0040*/  S2R R7, SR_TID.X ;  /* 0x0000000000077919 */ /* 0x000ea20000002100 */
[----:B------:R-:W3:Y:S05]  /*0050*/  LDCU.64 UR4, c[0x0][0x358] ;  /* 0x00006b00ff0477ac */ /* 0x000eea0008000a00 */
[----:B------:R-:W0:Y:S08]  /*0060*/  LDC R0, c[0x0][0x364] ;  /* 0x0000d900ff007b82 */ /* 0x000e300000000800 */
[----:B------:R-:W2:Y:S08]  /*0070*/  S2UR UR7, SR_CTAID.X ;  /* 0x00000000000779c3 */ /* 0x000eb00000002500 */
[----:B------:R-:W2:Y:S08]  /*0080*/  LDC R4, c[0x0][0x360] ;  /* 0x0000d800ff047b82 */ /* 0x000eb00000000800 */
[----:B------:R-:W4:Y:S01]  /*0090*/  LDC.64 R2, c[0x0][0x380] ;  /* 0x0000e000ff027b82 */ /* 0x000f220000000a00 */
[----:B0-----:R-:W-:-:S02]  /*00a0*/  IMAD R0, R0, UR6, R5 ;  /* 0x0000000600007c24 */ /* 0x001fc4000f8e0205 */
[----:B--2---:R-:W-:-:S04]  /*00b0*/  IMAD R5, R4, UR7, R7 ;  /* 0x0000000704057c24 */ /* 0x004fc8000f8e0207 */
[----:B-1----:R-:W-:Y:S02]  /*00c0*/  IMAD R9, R5, UR8, R0 ;  /* 0x0000000805097c24 */ /* 0x002fe4000f8e0200 */
[----:B------:R-:W0:Y:S02]  /*00d0*/  LDC.64 R4, c[0x0][0x388] ;  /* 0x0000e200ff047b82 */ /* 0x000e240000000a00 */
[----:B----4-:R-:W-:-:S06]  /*00e0*/  IMAD.WIDE R2, R9, 0x8, R2 ;  /* 0x0000000809027825 */ /* 0x010fcc00078e0202 */
[----:B---3--:R-:W2:Y:S01]  /*00f0*/  LDG.E.64 R2, desc[UR4][R2.64] ;  /* 0x0000000402027981 */ /* 0x008ea2000c1e1b00 */
[----:B0-----:R-:W-:Y:S01]  /*0100*/  IMAD.WIDE R4, R9, 0x8, R4 ;  /* 0x0000000809047825 */ /* 0x001fe200078e0204 */
[----:B--2---:R-:W-:-:S07]  /*0110*/  DADD R6, -RZ, -R2 ;  /* 0x00000000ff067229 */ /* 0x004fce0000000902 */
[----:B------:R-:W-:Y:S01]  /*0120*/  STG.E.64 desc[UR4][R4.64], R6 ;  /* 0x0000000604007986 */ /* 0x000fe2000c101b04 */
[----:B------:R-:W-:Y:S05]  /*0130*/  EXIT ;  /* 0x000000000000794d */ /* 0x000fea0003800000 */
.L_x_1:
        /* <DEDUP_REMOVED lines=12> */
.L_x_3:


//--------------------- .nv.shared.reserved.0     --------------------------
	.section	.nv.shared.reserved.0,"aw",@nobits
	.weak		__nv_reservedSMEM_offset_0_alias
	.size		__nv_reservedSMEM_offset_0_alias, 0, 64
	.other		__nv_reservedSMEM_offset_0_alias,@"STO_CUDA_RESERVED_SHARED STV_DEFAULT"
__nv_reservedSMEM_offset_0_alias:
	.zero		0
	.zero		64


//--------------------- .nv.constant0._Z23convolutionDeviceColumnPdS_ii --------------------------
	.section	.nv.constant0._Z23convolutionDeviceColumnPdS_ii,"a",@progbits
	.sectionflags	@""
	.align	4
.nv.constant0._Z23convolutionDeviceColumnPdS_ii:
	.zero		920


//--------------------- .nv.constant0._Z20convolutionDeviceRowPdS_ii --------------------------
	.section	.nv.constant0._Z20convolutionDeviceRowPdS_ii,"a",@progbits
	.sectionflags	@""
	.align	4
.nv.constant0._Z20convolutionDeviceRowPdS_ii:
	.zero		920


//--------------------- SYMBOLS --------------------------

	.type		.nv.reservedSmem.offset0,@object
	.size		.nv.reservedSmem.offset0,0x4
